	.headerflags	@"EF_CUDA_TEXMODE_UNIFIED EF_CUDA_64BIT_ADDRESS EF_CUDA_ACCELERATORS EF_CUDA_SM90 EF_CUDA_VIRTUAL_SM(EF_CUDA_SM90)"
	.elftype	@"ET_EXEC"


//--------------------- .nv.info                  --------------------------
	.section	.nv.info,"",@"SHT_CUDA_INFO"
	.align	4


	//----- nvinfo : EIATTR_REGCOUNT
	.align		4
        /*0000*/ 	.byte	0x04, 0x2f
        /*0002*/ 	.short	(.L_1 - .L_0)
	.align		4
.L_0:
        /*0004*/ 	.word	index@(triton_poi_fused_cat_5)
        /*0008*/ 	.word	0x0000001c


	//----- nvinfo : EIATTR_MIN_STACK_SIZE
	.align		4
.L_1:
        /*000c*/ 	.byte	0x04, 0x12
        /*000e*/ 	.short	(.L_3 - .L_2)
	.align		4
.L_2:
        /*0010*/ 	.word	index@(triton_poi_fused_cat_5)
        /*0014*/ 	.word	0x00000000


	//----- nvinfo : EIATTR_FRAME_SIZE
	.align		4
.L_3:
        /*0018*/ 	.byte	0x04, 0x11
        /*001a*/ 	.short	(.L_5 - .L_4)
	.align		4
.L_4:
        /*001c*/ 	.word	index@(triton_poi_fused_cat_5)
        /*0020*/ 	.word	0x00000000


	//----- nvinfo : EIATTR_MIN_STACK_SIZE
	.align		4
.L_5:
        /*0024*/ 	.byte	0x04, 0x12
        /*0026*/ 	.short	(.L_7 - .L_6)
	.align		4
.L_6:
        /*0028*/ 	.word	index@(triton_poi_fused_cat_5)
        /*002c*/ 	.word	0x00000000
.L_7:


//--------------------- .nv.info.triton_poi_fused_cat_5 --------------------------
	.section	.nv.info.triton_poi_fused_cat_5,"",@"SHT_CUDA_INFO"
	.sectionflags	@""
	.align	4


	//----- nvinfo : EIATTR_CUDA_API_VERSION
	.align		4
        /*0000*/ 	.byte	0x04, 0x37
        /*0002*/ 	.short	(.L_9 - .L_8)
.L_8:
        /*0004*/ 	.word	0x0000007c


	//----- nvinfo : EIATTR_KPARAM_INFO
	.align		4
.L_9:
        /*0008*/ 	.byte	0x04, 0x17
        /*000a*/ 	.short	(.L_11 - .L_10)
.L_10:
        /*000c*/ 	.word	0x00000000
        /*0010*/ 	.short	0x0006
        /*0012*/ 	.short	0x0030
        /*0014*/ 	.byte	0x00, 0xf0, 0x11, 0x00


	//----- nvinfo : EIATTR_KPARAM_INFO
	.align		4
.L_11:
        /*0018*/ 	.byte	0x04, 0x17
        /*001a*/ 	.short	(.L_13 - .L_12)
.L_12:
        /*001c*/ 	.word	0x00000000
        /*0020*/ 	.short	0x0005
        /*0022*/ 	.short	0x0028
        /*0024*/ 	.byte	0x00, 0xf4, 0x21, 0x00


	//----- nvinfo : EIATTR_KPARAM_INFO
	.align		4
.L_13:
        /*0028*/ 	.byte	0x04, 0x17
        /*002a*/ 	.short	(.L_15 - .L_14)
.L_14:
        /*002c*/ 	.word	0x00000000
        /*0030*/ 	.short	0x0004
        /*0032*/ 	.short	0x0020
        /*0034*/ 	.byte	0x00, 0xf4, 0x21, 0x00


	//----- nvinfo : EIATTR_KPARAM_INFO
	.align		4
.L_15:
        /*0038*/ 	.byte	0x04, 0x17
        /*003a*/ 	.short	(.L_17 - .L_16)
.L_16:
        /*003c*/ 	.word	0x00000000
        /*0040*/ 	.short	0x0003
        /*0042*/ 	.short	0x0018
        /*0044*/ 	.byte	0x00, 0xf4, 0x21, 0x00


	//----- nvinfo : EIATTR_KPARAM_INFO
	.align		4
.L_17:
        /*0048*/ 	.byte	0x04, 0x17
        /*004a*/ 	.short	(.L_19 - .L_18)
.L_18:
        /*004c*/ 	.word	0x00000000
        /*0050*/ 	.short	0x0002
        /*0052*/ 	.short	0x0010
        /*0054*/ 	.byte	0x00, 0xf4, 0x21, 0x00


	//----- nvinfo : EIATTR_KPARAM_INFO
	.align		4
.L_19:
        /*0058*/ 	.byte	0x04, 0x17
        /*005a*/ 	.short	(.L_21 - .L_20)
.L_20:
        /*005c*/ 	.word	0x00000000
        /*0060*/ 	.short	0x0001
        /*0062*/ 	.short	0x0008
        /*0064*/ 	.byte	0x00, 0xf4, 0x21, 0x00


	//----- nvinfo : EIATTR_KPARAM_INFO
	.align		4
.L_21:
        /*0068*/ 	.byte	0x04, 0x17
        /*006a*/ 	.short	(.L_23 - .L_22)
.L_22:
        /*006c*/ 	.word	0x00000000
        /*0070*/ 	.short	0x0000
        /*0072*/ 	.short	0x0000
        /*0074*/ 	.byte	0x00, 0xf4, 0x21, 0x00


	//----- nvinfo : EIATTR_SPARSE_MMA_MASK
	.align		4
.L_23:
        /*0078*/ 	.byte	0x03, 0x50
        /*007a*/ 	.short	0x0000


	//----- nvinfo : EIATTR_MAXREG_COUNT
	.align		4
        /*007c*/ 	.byte	0x03, 0x1b
        /*007e*/ 	.short	0x00ff


	//----- nvinfo : EIATTR_EXIT_INSTR_OFFSETS
	.align		4
        /*0080*/ 	.byte	0x04, 0x1c
        /*0082*/ 	.short	(.L_25 - .L_24)


	//   ....[0]....
.L_24:
        /*0084*/ 	.word	0x00000530


	//----- nvinfo : EIATTR_REQNTID
	.align		4
.L_25:
        /*0088*/ 	.byte	0x04, 0x10
        /*008a*/ 	.short	(.L_27 - .L_26)
.L_26:
        /*008c*/ 	.word	0x00000100
        /*0090*/ 	.word	0x00000001
        /*0094*/ 	.word	0x00000001


	//----- nvinfo : EIATTR_CBANK_PARAM_SIZE
	.align		4
.L_27:
        /*0098*/ 	.byte	0x03, 0x19
        /*009a*/ 	.short	0x0034


	//----- nvinfo : EIATTR_PARAM_CBANK
	.align		4
        /*009c*/ 	.byte	0x04, 0x0a
        /*009e*/ 	.short	(.L_29 - .L_28)
	.align		4
.L_28:
        /*00a0*/ 	.word	index@(.nv.constant0.triton_poi_fused_cat_5)
        /*00a4*/ 	.short	0x0210
        /*00a6*/ 	.short	0x0034


	//----- nvinfo : EIATTR_SW_WAR
	.align		4
.L_29:
        /*00a8*/ 	.byte	0x04, 0x36
        /*00aa*/ 	.short	(.L_31 - .L_30)
.L_30:
        /*00ac*/ 	.word	0x00000008
.L_31:


//--------------------- .nv.callgraph             --------------------------
	.section	.nv.callgraph,"",@"SHT_CUDA_CALLGRAPH"
	.align	4
	.sectionentsize	8
	.align		4
        /*0000*/ 	.word	0x00000000
	.align		4
        /*0004*/ 	.word	0xffffffff
	.align		4
        /*0008*/ 	.word	0x00000000
	.align		4
        /*000c*/ 	.word	0xfffffffe
	.align		4
        /*0010*/ 	.word	0x00000000
	.align		4
        /*0014*/ 	.word	0xfffffffd
	.align		4
        /*0018*/ 	.word	0x00000000
	.align		4
        /*001c*/ 	.word	0xfffffffc


//--------------------- .text.triton_poi_fused_cat_5 --------------------------
	.section	.text.triton_poi_fused_cat_5,"ax",@progbits
	.align	128
        .global         triton_poi_fused_cat_5
        .type           triton_poi_fused_cat_5,@function
        .size           triton_poi_fused_cat_5,(.L_x_1 - triton_poi_fused_cat_5)
        .other          triton_poi_fused_cat_5,@"STO_CUDA_ENTRY STV_DEFAULT"
triton_poi_fused_cat_5:
.text.triton_poi_fused_cat_5:
[----:B------:R-:W-:Y:S01]  /*0000*/  LDC R1, c[0x0][0x28] ;  /* 0x00000a00ff017b82 */ /* 0x000fe20000000800 */
[----:B------:R-:W1:Y:S07]  /*0010*/  S2R R0, SR_TID.X ;  /* 0x0000000000007919 */ /* 0x000e6e0000002100 */
[----:B------:R-:W2:Y:S01]  /*0020*/  LDC.64 R6, c[0x0][0x218] ;  /* 0x00008600ff067b82 */ /* 0x000ea20000000a00 */
[----:B------:R-:W-:Y:S01]  /*0030*/  ULDC.64 UR4, c[0x0][0x208] ;  /* 0x0000820000047ab9 */ /* 0x000fe20000000a00 */
[----:B------:R-:W3:Y:S01]  /*0040*/  S2R R5, SR_CTAID.X ;  /* 0x0000000000057919 */ /* 0x000ee20000002500 */
[----:B-1----:R-:W-:Y:S01]  /*0050*/  IMAD.SHL.U32 R0, R0, 0x2, RZ ;  /* 0x0000000200007824 */ /* 0x002fe200078e00ff */
[----:B---3--:R-:W-:-:S04]  /*0060*/  SHF.R.S32.HI R3, RZ, 0x16, R5 ;  /* 0x00000016ff037819 */ /* 0x008fc80000011405 */
[----:B------:R-:W-:Y:S02]  /*0070*/  LOP3.LUT R0, R0, 0x1fe, RZ, 0xc0, !PT ;  /* 0x000001fe00007812 */ /* 0x000fe400078ec0ff */
[----:B------:R-:W-:-:S03]  /*0080*/  SGXT R3, R3, 0x1 ;  /* 0x000000010303781a */ /* 0x000fc60000000200 */
[----:B------:R-:W-:Y:S02]  /*0090*/  IMAD R0, R5, 0x200, R0 ;  /* 0x0000020005007824 */ /* 0x000fe400078e0200 */
[----:B------:R-:W1:Y:S03]  /*00a0*/  LDC.64 R4, c[0x0][0x228] ;  /* 0x00008a00ff047b82 */ /* 0x000e660000000a00 */
[----:B------:R-:W-:Y:S02]  /*00b0*/  LEA.HI R3, R3, R0, RZ, 0xc ;  /* 0x0000000003037211 */ /* 0x000fe400078f60ff */
[----:B------:R-:W-:Y:S02]  /*00c0*/  SHF.R.S32.HI R9, RZ, 0x1f, R0 ;  /* 0x0000001fff097819 */ /* 0x000fe40000011400 */
[----:B------:R-:W-:Y:S02]  /*00d0*/  SHF.R.S32.HI R11, RZ, 0xc, R3 ;  /* 0x0000000cff0b7819 */ /* 0x000fe40000011403 */
[----:B------:R-:W-:-:S02]  /*00e0*/  LOP3.LUT R3, R3, 0xfffff000, RZ, 0xc0, !PT ;  /* 0xfffff00003037812 */ /* 0x000fc400078ec0ff */
[----:B------:R-:W-:Y:S02]  /*00f0*/  LEA.HI R2, R11, R11, RZ, 0x7 ;  /* 0x0000000b0b027211 */ /* 0x000fe400078f38ff */
[----:B------:R-:W-:Y:S01]  /*0100*/  LEA.HI R12, R9, R0, RZ, 0x13 ;  /* 0x00000000090c7211 */ /* 0x000fe200078f98ff */
[----:B------:R-:W-:Y:S01]  /*0110*/  IMAD.IADD R3, R0, 0x1, -R3 ;  /* 0x0000000100037824 */ /* 0x000fe200078e0a03 */
[----:B------:R-:W-:Y:S01]  /*0120*/  LOP3.LUT R2, R2, 0xffffff80, RZ, 0xc0, !PT ;  /* 0xffffff8002027812 */ /* 0x000fe200078ec0ff */
[----:B------:R-:W3:Y:S01]  /*0130*/  LDC.64 R8, c[0x0][0x220] ;  /* 0x00008800ff087b82 */ /* 0x000ee20000000a00 */
[----:B------:R-:W-:-:S03]  /*0140*/  SHF.R.S32.HI R10, RZ, 0x13, R12 ;  /* 0x00000013ff0a7819 */ /* 0x000fc6000001140c */
[----:B------:R-:W-:Y:S02]  /*0150*/  IMAD.IADD R11, R11, 0x1, -R2 ;  /* 0x000000010b0b7824 */ /* 0x000fe400078e0a02 */
[----:B------:R-:W-:Y:S02]  /*0160*/  IMAD R14, R10, 0x20000, R3 ;  /* 0x000200000a0e7824 */ /* 0x000fe400078e0203 */
[----:B------:R-:W4:Y:S01]  /*0170*/  LDC.64 R2, c[0x0][0x230] ;  /* 0x00008c00ff027b82 */ /* 0x000f220000000a00 */
[C---:B------:R-:W-:Y:S01]  /*0180*/  LOP3.LUT R16, R11.reuse, 0xffffffe0, RZ, 0xc0, !PT ;  /* 0xffffffe00b107812 */ /* 0x040fe200078ec0ff */
[C---:B------:R-:W-:Y:S01]  /*0190*/  IMAD R15, R11.reuse, 0x1000, R14 ;  /* 0x000010000b0f7824 */ /* 0x040fe200078e020e */
[C---:B------:R-:W-:Y:S01]  /*01a0*/  ISETP.GT.AND P0, PT, R11.reuse, 0x5f, PT ;  /* 0x0000005f0b00780c */ /* 0x040fe20003f04270 */
[----:B------:R-:W-:Y:S01]  /*01b0*/  VIADD R13, R11, 0xffffffc0 ;  /* 0xffffffc00b0d7836 */ /* 0x000fe20000000000 */
[----:B------:R-:W-:Y:S01]  /*01c0*/  ISETP.NE.AND P6, PT, R16, 0x40, PT ;  /* 0x000000401000780c */ /* 0x000fe20003fc5270 */
[----:B------:R-:W-:-:S02]  /*01d0*/  VIADD R15, R15, 0xfffa0000 ;  /* 0xfffa00000f0f7836 */ /* 0x000fc40000000000 */
[----:B------:R-:W-:Y:S02]  /*01e0*/  IMAD R21, R13, 0x1000, R14 ;  /* 0x000010000d157824 */ /* 0x000fe400078e020e */
[----:B-1----:R-:W-:Y:S01]  /*01f0*/  IMAD.WIDE R22, R15, 0x4, R4 ;  /* 0x000000040f167825 */ /* 0x002fe200078e0204 */
[----:B------:R-:W-:Y:S01]  /*0200*/  CS2R R4, SRZ ;  /* 0x0000000000047805 */ /* 0x000fe2000001ff00 */
[----:B------:R-:W1:Y:S02]  /*0210*/  LDC.64 R14, c[0x0][0x210] ;  /* 0x00008400ff0e7b82 */ /* 0x000e640000000a00 */
[----:B--2---:R-:W-:Y:S01]  /*0220*/  IMAD.WIDE R20, R21, 0x4, R6 ;  /* 0x0000000415147825 */ /* 0x004fe200078e0206 */
[----:B------:R-:W-:-:S03]  /*0230*/  CS2R R6, SRZ ;  /* 0x0000000000067805 */ /* 0x000fc6000001ff00 */
[----:B---3--:R-:W-:-:S04]  /*0240*/  IMAD.WIDE R8, R13, 0x4, R8 ;  /* 0x000000040d087825 */ /* 0x008fc800078e0208 */
[----:B------:R-:W-:Y:S02]  /*0250*/  IMAD.MOV.U32 R18, RZ, RZ, RZ ;  /* 0x000000ffff127224 */ /* 0x000fe400078e00ff */
[----:B----4-:R-:W-:Y:S01]  /*0260*/  IMAD.WIDE R24, R11, 0x4, R2 ;  /* 0x000000040b187825 */ /* 0x010fe200078e0202 */
[----:B------:R-:W-:Y:S01]  /*0270*/  CS2R R16, SRZ ;  /* 0x0000000000107805 */ /* 0x000fe2000001ff00 */
[----:B------:R-:W2:Y:S02]  /*0280*/  @P0 LDG.E.64 R6, desc[UR4][R22.64] ;  /* 0x0000000416060981 */ /* 0x000ea4000c1e1b00 */
[----:B------:R-:W-:Y:S01]  /*0290*/  IMAD.MOV.U32 R13, RZ, RZ, RZ ;  /* 0x000000ffff0d7224 */ /* 0x000fe200078e00ff */
[----:B------:R-:W-:Y:S01]  /*02a0*/  LOP3.LUT R3, R12, 0xfff80000, RZ, 0xc0, !PT ;  /* 0xfff800000c037812 */ /* 0x000fe200078ec0ff */
[----:B------:R-:W3:Y:S04]  /*02b0*/  @P0 LDG.E.EL R18, desc[UR4][R24.64+-0x180] ;  /* 0xfffe800418120981 */ /* 0x000ee8000c2e1900 */
[----:B------:R-:W4:Y:S04]  /*02c0*/  @P0 LDG.E.EL R13, desc[UR4][R24.64+-0x180] ;  /* 0xfffe8004180d0981 */ /* 0x000f28000c2e1900 */
[----:B------:R-:W5:Y:S01]  /*02d0*/  @!P6 LDG.E.64 R4, desc[UR4][R20.64] ;  /* 0x000000041404e981 */ /* 0x000f62000c1e1b00 */
[----:B------:R-:W-:-:S03]  /*02e0*/  IMAD.IADD R3, R0, 0x1, -R3 ;  /* 0x0000000100037824 */ /* 0x000fc600078e0a03 */
[----:B------:R-:W5:Y:S04]  /*02f0*/  @!P6 LDG.E.EL R16, desc[UR4][R8.64] ;  /* 0x000000040810e981 */ /* 0x000f68000c2e1900 */
[----:B------:R5:W5:Y:S01]  /*0300*/  @!P6 LDG.E.EL R17, desc[UR4][R8.64] ;  /* 0x000000040811e981 */ /* 0x000b62000c2e1900 */
[----:B------:R-:W-:Y:S01]  /*0310*/  ISETP.GE.AND P5, PT, R11, 0x40, PT ;  /* 0x000000400b00780c */ /* 0x000fe20003fa6270 */
[----:B------:R-:W-:-:S04]  /*0320*/  IMAD R3, R10, 0x40000, R3 ;  /* 0x000400000a037824 */ /* 0x000fc800078e0203 */
[----:B-1----:R-:W-:Y:S01]  /*0330*/  IMAD.WIDE R14, R3, 0x4, R14 ;  /* 0x00000004030e7825 */ /* 0x002fe200078e020e */
[----:B------:R-:W-:-:S07]  /*0340*/  CS2R R2, SRZ ;  /* 0x0000000000027805 */ /* 0x000fce000001ff00 */
[----:B------:R-:W5:Y:S01]  /*0350*/  @!P5 LDG.E.64 R2, desc[UR4][R14.64] ;  /* 0x000000040e02d981 */ /* 0x000f62000c1e1b00 */
[----:B--2---:R-:W-:Y:S02]  /*0360*/  SEL R10, R6, RZ, P0 ;  /* 0x000000ff060a7207 */ /* 0x004fe40000000000 */
[----:B------:R-:W-:Y:S02]  /*0370*/  SEL R11, R7, RZ, P0 ;  /* 0x000000ff070b7207 */ /* 0x000fe40000000000 */
[----:B---3--:R-:W-:Y:S02]  /*0380*/  SEL R18, R18, RZ, P0 ;  /* 0x000000ff12127207 */ /* 0x008fe40000000000 */
[----:B----4-:R-:W-:Y:S02]  /*0390*/  SEL R13, R13, RZ, P0 ;  /* 0x000000ff0d0d7207 */ /* 0x010fe40000000000 */
[----:B-----5:R-:W-:Y:S02]  /*03a0*/  SEL R8, R4, RZ, !P6 ;  /* 0x000000ff04087207 */ /* 0x020fe40007000000 */
[----:B------:R-:W-:-:S02]  /*03b0*/  SEL R9, R5, RZ, !P6 ;  /* 0x000000ff05097207 */ /* 0x000fc40007000000 */
[----:B------:R-:W1:Y:S01]  /*03c0*/  LDC.64 R4, c[0x0][0x238] ;  /* 0x00008e00ff047b82 */ /* 0x000e620000000a00 */
[----:B------:R-:W-:Y:S02]  /*03d0*/  SEL R7, R16, RZ, !P6 ;  /* 0x000000ff10077207 */ /* 0x000fe40007000000 */
[----:B------:R-:W-:Y:S02]  /*03e0*/  FSETP.GT.AND P2, PT, R10, -R13, PT ;  /* 0x8000000d0a00720b */ /* 0x000fe40003f44000 */
[----:B------:R-:W-:Y:S02]  /*03f0*/  SEL R6, R17, RZ, !P6 ;  /* 0x000000ff11067207 */ /* 0x000fe40007000000 */
[----:B------:R-:W-:Y:S02]  /*0400*/  FSETP.GT.AND P1, PT, R11, -R18, PT ;  /* 0x800000120b00720b */ /* 0x000fe40003f24000 */
[C---:B------:R-:W-:Y:S02]  /*0410*/  FSETP.GT.AND P4, PT, R8.reuse, -R7, PT ;  /* 0x800000070800720b */ /* 0x040fe40003f84000 */
[C---:B------:R-:W-:Y:S01]  /*0420*/  FSETP.GT.AND P3, PT, R9.reuse, -R6, PT ;  /* 0x800000060900720b */ /* 0x040fe20003f64000 */
[----:B------:R-:W-:Y:S01]  /*0430*/  FADD R8, R8, R7 ;  /* 0x0000000708087221 */ /* 0x000fe20000000000 */
[----:B------:R-:W-:Y:S01]  /*0440*/  FADD R7, R9, R6 ;  /* 0x0000000609077221 */ /* 0x000fe20000000000 */
[----:B------:R-:W-:Y:S01]  /*0450*/  FADD R6, R10, R13 ;  /* 0x0000000d0a067221 */ /* 0x000fe20000000000 */
[----:B------:R-:W-:-:S03]  /*0460*/  FADD R18, R11, R18 ;  /* 0x000000120b127221 */ /* 0x000fc60000000000 */
[----:B------:R-:W-:Y:S02]  /*0470*/  @!P2 FMUL R6, R6, 0.20000000298023223877 ;  /* 0x3e4ccccd0606a820 */ /* 0x000fe40000400000 */
[----:B------:R-:W-:Y:S01]  /*0480*/  @!P1 FMUL R18, R18, 0.20000000298023223877 ;  /* 0x3e4ccccd12129820 */ /* 0x000fe20000400000 */
[----:B------:R-:W-:Y:S01]  /*0490*/  SEL R9, R2, RZ, !P5 ;  /* 0x000000ff02097207 */ /* 0x000fe20006800000 */
[----:B------:R-:W-:Y:S01]  /*04a0*/  @!P4 FMUL R8, R8, 0.20000000298023223877 ;  /* 0x3e4ccccd0808c820 */ /* 0x000fe20000400000 */
[----:B------:R-:W-:Y:S01]  /*04b0*/  @P6 FSEL R8, R6, RZ, P0 ;  /* 0x000000ff06086208 */ /* 0x000fe20000000000 */
[----:B------:R-:W-:Y:S01]  /*04c0*/  @!P3 FMUL R7, R7, 0.20000000298023223877 ;  /* 0x3e4ccccd0707b820 */ /* 0x000fe20000400000 */
[----:B------:R-:W-:Y:S02]  /*04d0*/  @P6 FSEL R7, R18, RZ, P0 ;  /* 0x000000ff12076208 */ /* 0x000fe40000000000 */
[----:B------:R-:W-:Y:S01]  /*04e0*/  SEL R2, R3, RZ, !P5 ;  /* 0x000000ff03027207 */ /* 0x000fe20006800000 */
[----:B-1----:R-:W-:Y:S01]  /*04f0*/  IMAD.WIDE R4, R0, 0x4, R4 ;  /* 0x0000000400047825 */ /* 0x002fe200078e0204 */
[----:B------:R-:W-:-:S02]  /*0500*/  SEL R6, R9, R8, !P5 ;  /* 0x0000000809067207 */ /* 0x000fc40006800000 */
[----:B------:R-:W-:-:S05]  /*0510*/  SEL R7, R2, R7, !P5 ;  /* 0x0000000702077207 */ /* 0x000fca0006800000 */
[----:B------:R-:W-:Y:S01]  /*0520*/  STG.E.64 desc[UR4][R4.64], R6 ;  /* 0x0000000604007986 */ /* 0x000fe2000c101b04 */
[----:B------:R-:W-:Y:S05]  /*0530*/  EXIT ;  /* 0x000000000000794d */ /* 0x000fea0003800000 */
.L_x_0:
[----:B------:R-:W-:-:S00]  /*0540*/  BRA `(.L_x_0) ;  /* 0xfffffffc00fc7947 */ /* 0x000fc0000383ffff */
[----:B------:R-:W-:-:S00]  /*0550*/  NOP ;  /* 0x0000000000007918 */ /* 0x000fc00000000000 */
        /* <DEDUP_REMOVED lines=10> */
.L_x_1:


//--------------------- .nv.constant0.triton_poi_fused_cat_5 --------------------------
	.section	.nv.constant0.triton_poi_fused_cat_5,"a",@progbits
	.sectionflags	@""
	.align	4
.nv.constant0.triton_poi_fused_cat_5:
	.zero		580
